	.headerflags	@"EF_CUDA_TEXMODE_UNIFIED EF_CUDA_64BIT_ADDRESS EF_CUDA_ACCELERATORS EF_CUDA_SM90 EF_CUDA_VIRTUAL_SM(EF_CUDA_SM90)"
	.elftype	@"ET_EXEC"


//--------------------- .nv.info                  --------------------------
	.section	.nv.info,"",@"SHT_CUDA_INFO"
	.align	4


	//----- nvinfo : EIATTR_REGCOUNT
	.align		4
        /*0000*/ 	.byte	0x04, 0x2f
        /*0002*/ 	.short	(.L_3 - .L_2)
	.align		4
.L_2:
        /*0004*/ 	.word	index@(triton_poi_fused__native_batch_norm_legit_no_training_cat_relu_11)
        /*0008*/ 	.word	0x0000001e


	//----- nvinfo : EIATTR_MIN_STACK_SIZE
	.align		4
.L_3:
        /*000c*/ 	.byte	0x04, 0x12
        /*000e*/ 	.short	(.L_5 - .L_4)
	.align		4
.L_4:
        /*0010*/ 	.word	index@(triton_poi_fused__native_batch_norm_legit_no_training_cat_relu_11)
        /*0014*/ 	.word	0x00000000


	//----- nvinfo : EIATTR_FRAME_SIZE
	.align		4
.L_5:
        /*0018*/ 	.byte	0x04, 0x11
        /*001a*/ 	.short	(.L_7 - .L_6)
	.align		4
.L_6:
        /*001c*/ 	.word	index@(triton_poi_fused__native_batch_norm_legit_no_training_cat_relu_11)
        /*0020*/ 	.word	0x00000000


	//----- nvinfo : EIATTR_MIN_STACK_SIZE
	.align		4
.L_7:
        /*0024*/ 	.byte	0x04, 0x12
        /*0026*/ 	.short	(.L_9 - .L_8)
	.align		4
.L_8:
        /*0028*/ 	.word	index@(triton_poi_fused__native_batch_norm_legit_no_training_cat_relu_11)
        /*002c*/ 	.word	0x00000000
.L_9:


//--------------------- .nv.info.triton_poi_fused__native_batch_norm_legit_no_training_cat_relu_11 --------------------------
	.section	.nv.info.triton_poi_fused__native_batch_norm_legit_no_training_cat_relu_11,"",@"SHT_CUDA_INFO"
	.sectionflags	@""
	.align	4


	//----- nvinfo : EIATTR_CUDA_API_VERSION
	.align		4
        /*0000*/ 	.byte	0x04, 0x37
        /*0002*/ 	.short	(.L_11 - .L_10)
.L_10:
        /*0004*/ 	.word	0x0000007c


	//----- nvinfo : EIATTR_KPARAM_INFO
	.align		4
.L_11:
        /*0008*/ 	.byte	0x04, 0x17
        /*000a*/ 	.short	(.L_13 - .L_12)
.L_12:
        /*000c*/ 	.word	0x00000000
        /*0010*/ 	.short	0x0009
        /*0012*/ 	.short	0x0048
        /*0014*/ 	.byte	0x00, 0xf0, 0x11, 0x00


	//----- nvinfo : EIATTR_KPARAM_INFO
	.align		4
.L_13:
        /*0018*/ 	.byte	0x04, 0x17
        /*001a*/ 	.short	(.L_15 - .L_14)
.L_14:
        /*001c*/ 	.word	0x00000000
        /*0020*/ 	.short	0x0008
        /*0022*/ 	.short	0x0040
        /*0024*/ 	.byte	0x00, 0xf4, 0x21, 0x00


	//----- nvinfo : EIATTR_KPARAM_INFO
	.align		4
.L_15:
        /*0028*/ 	.byte	0x04, 0x17
        /*002a*/ 	.short	(.L_17 - .L_16)
.L_16:
        /*002c*/ 	.word	0x00000000
        /*0030*/ 	.short	0x0007
        /*0032*/ 	.short	0x0038
        /*0034*/ 	.byte	0x00, 0xf4, 0x21, 0x00


	//----- nvinfo : EIATTR_KPARAM_INFO
	.align		4
.L_17:
        /*0038*/ 	.byte	0x04, 0x17
        /*003a*/ 	.short	(.L_19 - .L_18)
.L_18:
        /*003c*/ 	.word	0x00000000
        /*0040*/ 	.short	0x0006
        /*0042*/ 	.short	0x0030
        /*0044*/ 	.byte	0x00, 0xf4, 0x21, 0x00


	//----- nvinfo : EIATTR_KPARAM_INFO
	.align		4
.L_19:
        /*0048*/ 	.byte	0x04, 0x17
        /*004a*/ 	.short	(.L_21 - .L_20)
.L_20:
        /*004c*/ 	.word	0x00000000
        /*0050*/ 	.short	0x0005
        /*0052*/ 	.short	0x0028
        /*0054*/ 	.byte	0x00, 0xf4, 0x21, 0x00


	//----- nvinfo : EIATTR_KPARAM_INFO
	.align		4
.L_21:
        /*0058*/ 	.byte	0x04, 0x17
        /*005a*/ 	.short	(.L_23 - .L_22)
.L_22:
        /*005c*/ 	.word	0x00000000
        /*0060*/ 	.short	0x0004
        /*0062*/ 	.short	0x0020
        /*0064*/ 	.byte	0x00, 0xf4, 0x21, 0x00


	//----- nvinfo : EIATTR_KPARAM_INFO
	.align		4
.L_23:
        /*0068*/ 	.byte	0x04, 0x17
        /*006a*/ 	.short	(.L_25 - .L_24)
.L_24:
        /*006c*/ 	.word	0x00000000
        /*0070*/ 	.short	0x0003
        /*0072*/ 	.short	0x0018
        /*0074*/ 	.byte	0x00, 0xf4, 0x21, 0x00


	//----- nvinfo : EIATTR_KPARAM_INFO
	.align		4
.L_25:
        /*0078*/ 	.byte	0x04, 0x17
        /*007a*/ 	.short	(.L_27 - .L_26)
.L_26:
        /*007c*/ 	.word	0x00000000
        /*0080*/ 	.short	0x0002
        /*0082*/ 	.short	0x0010
        /*0084*/ 	.byte	0x00, 0xf4, 0x21, 0x00


	//----- nvinfo : EIATTR_KPARAM_INFO
	.align		4
.L_27:
        /*0088*/ 	.byte	0x04, 0x17
        /*008a*/ 	.short	(.L_29 - .L_28)
.L_28:
        /*008c*/ 	.word	0x00000000
        /*0090*/ 	.short	0x0001
        /*0092*/ 	.short	0x0008
        /*0094*/ 	.byte	0x00, 0xf4, 0x21, 0x00


	//----- nvinfo : EIATTR_KPARAM_INFO
	.align		4
.L_29:
        /*0098*/ 	.byte	0x04, 0x17
        /*009a*/ 	.short	(.L_31 - .L_30)
.L_30:
        /*009c*/ 	.word	0x00000000
        /*00a0*/ 	.short	0x0000
        /*00a2*/ 	.short	0x0000
        /*00a4*/ 	.byte	0x00, 0xf4, 0x21, 0x00


	//----- nvinfo : EIATTR_SPARSE_MMA_MASK
	.align		4
.L_31:
        /*00a8*/ 	.byte	0x03, 0x50
        /*00aa*/ 	.short	0x0000


	//----- nvinfo : EIATTR_MAXREG_COUNT
	.align		4
        /*00ac*/ 	.byte	0x03, 0x1b
        /*00ae*/ 	.short	0x00ff


	//----- nvinfo : EIATTR_EXIT_INSTR_OFFSETS
	.align		4
        /*00b0*/ 	.byte	0x04, 0x1c
        /*00b2*/ 	.short	(.L_33 - .L_32)


	//   ....[0]....
.L_32:
        /*00b4*/ 	.word	0x00000820


	//----- nvinfo : EIATTR_REQNTID
	.align		4
.L_33:
        /*00b8*/ 	.byte	0x04, 0x10
        /*00ba*/ 	.short	(.L_35 - .L_34)
.L_34:
        /*00bc*/ 	.word	0x00000080
        /*00c0*/ 	.word	0x00000001
        /*00c4*/ 	.word	0x00000001


	//----- nvinfo : EIATTR_CBANK_PARAM_SIZE
	.align		4
.L_35:
        /*00c8*/ 	.byte	0x03, 0x19
        /*00ca*/ 	.short	0x004c


	//----- nvinfo : EIATTR_PARAM_CBANK
	.align		4
        /*00cc*/ 	.byte	0x04, 0x0a
        /*00ce*/ 	.short	(.L_37 - .L_36)
	.align		4
.L_36:
        /*00d0*/ 	.word	index@(.nv.constant0.triton_poi_fused__native_batch_norm_legit_no_training_cat_relu_11)
        /*00d4*/ 	.short	0x0210
        /*00d6*/ 	.short	0x004c


	//----- nvinfo : EIATTR_SW_WAR
	.align		4
.L_37:
        /*00d8*/ 	.byte	0x04, 0x36
        /*00da*/ 	.short	(.L_39 - .L_38)
.L_38:
        /*00dc*/ 	.word	0x00000008
.L_39:


//--------------------- .nv.callgraph             --------------------------
	.section	.nv.callgraph,"",@"SHT_CUDA_CALLGRAPH"
	.align	4
	.sectionentsize	8
	.align		4
        /*0000*/ 	.word	0x00000000
	.align		4
        /*0004*/ 	.word	0xffffffff
	.align		4
        /*0008*/ 	.word	0x00000000
	.align		4
        /*000c*/ 	.word	0xfffffffe
	.align		4
        /*0010*/ 	.word	0x00000000
	.align		4
        /*0014*/ 	.word	0xfffffffd
	.align		4
        /*0018*/ 	.word	0x00000000
	.align		4
        /*001c*/ 	.word	0xfffffffc


//--------------------- .nv.constant4             --------------------------
	.section	.nv.constant4,"a",@progbits
	.align	8
	.align		8
.nv.constant4:
        /*0000*/ 	.dword	_$_str
	.align		8
        /*0008*/ 	.dword	_$_str_$_2


//--------------------- .text.triton_poi_fused__native_batch_norm_legit_no_training_cat_relu_11 --------------------------
	.section	.text.triton_poi_fused__native_batch_norm_legit_no_training_cat_relu_11,"ax",@progbits
	.align	128
        .global         triton_poi_fused__native_batch_norm_legit_no_training_cat_relu_11
        .type           triton_poi_fused__native_batch_norm_legit_no_training_cat_relu_11,@function
        .size           triton_poi_fused__native_batch_norm_legit_no_training_cat_relu_11,(.L_x_1 - triton_poi_fused__native_batch_norm_legit_no_training_cat_relu_11)
        .other          triton_poi_fused__native_batch_norm_legit_no_training_cat_relu_11,@"STO_CUDA_ENTRY STV_DEFAULT"
triton_poi_fused__native_batch_norm_legit_no_training_cat_relu_11:
.text.triton_poi_fused__native_batch_norm_legit_no_training_cat_relu_11:
[----:B------:R-:W-:Y:S01]  /*0000*/  LDC R1, c[0x0][0x28] ;  /* 0x00000a00ff017b82 */ /* 0x000fe20000000800 */
[----:B------:R-:W1:Y:S01]  /*0010*/  S2R R0, SR_TID.X ;  /* 0x0000000000007919 */ /* 0x000e620000002100 */
[----:B------:R-:W-:Y:S01]  /*0020*/  CS2R R10, SRZ ;  /* 0x00000000000a7805 */ /* 0x000fe2000001ff00 */
[----:B------:R-:W-:Y:S01]  /*0030*/  ULDC.64 UR4, c[0x0][0x208] ;  /* 0x0000820000047ab9 */ /* 0x000fe20000000a00 */
[----:B------:R-:W2:Y:S01]  /*0040*/  S2R R3, SR_CTAID.X ;  /* 0x0000000000037919 */ /* 0x000ea20000002500 */
[----:B------:R-:W-:-:S03]  /*0050*/  CS2R R8, SRZ ;  /* 0x0000000000087805 */ /* 0x000fc6000001ff00 */
[----:B------:R-:W3:Y:S08]  /*0060*/  LDC.64 R24, c[0x0][0x210] ;  /* 0x00008400ff187b82 */ /* 0x000ef00000000a00 */
[----:B------:R-:W4:Y:S01]  /*0070*/  LDC.64 R26, c[0x0][0x218] ;  /* 0x00008600ff1a7b82 */ /* 0x000f220000000a00 */
[----:B-1----:R-:W-:Y:S01]  /*0080*/  IMAD.SHL.U32 R0, R0, 0x2, RZ ;  /* 0x0000000200007824 */ /* 0x002fe200078e00ff */
[----:B--2---:R-:W-:-:S04]  /*0090*/  SHF.R.S32.HI R5, RZ, 0x17, R3 ;  /* 0x00000017ff057819 */ /* 0x004fc80000011403 */
[----:B------:R-:W-:Y:S02]  /*00a0*/  LOP3.LUT R0, R0, 0xfe, RZ, 0xc0, !PT ;  /* 0x000000fe00007812 */ /* 0x000fe400078ec0ff */
[----:B------:R-:W-:-:S03]  /*00b0*/  SGXT R5, R5, 0x1 ;  /* 0x000000010505781a */ /* 0x000fc60000000200 */
[----:B------:R-:W-:-:S05]  /*00c0*/  IMAD R0, R3, 0x100, R0 ;  /* 0x0000010003007824 */ /* 0x000fca00078e0200 */
[----:B------:R-:W-:Y:S02]  /*00d0*/  SHF.R.S32.HI R3, RZ, 0x1f, R0 ;  /* 0x0000001fff037819 */ /* 0x000fe40000011400 */
[-C--:B------:R-:W-:Y:S02]  /*00e0*/  LEA.HI R2, R5, R0.reuse, RZ, 0xa ;  /* 0x0000000005027211 */ /* 0x080fe400078f50ff */
[----:B------:R-:W-:Y:S01]  /*00f0*/  LEA.HI R3, R3, R0, RZ, 0x7 ;  /* 0x0000000003037211 */ /* 0x000fe200078f38ff */
[----:B------:R-:W1:Y:S02]  /*0100*/  LDC.64 R4, c[0x0][0x220] ;  /* 0x00008800ff047b82 */ /* 0x000e640000000a00 */
[----:B------:R-:W-:Y:S01]  /*0110*/  IMAD.SHL.U32 R6, R2, 0x2, RZ ;  /* 0x0000000202067824 */ /* 0x000fe200078e00ff */
[----:B------:R-:W-:Y:S02]  /*0120*/  SHF.R.S32.HI R15, RZ, 0x7, R3 ;  /* 0x00000007ff0f7819 */ /* 0x000fe40000011403 */
[----:B------:R-:W-:-:S02]  /*0130*/  LOP3.LUT R3, R3, 0xffffff80, RZ, 0xc0, !PT ;  /* 0xffffff8003037812 */ /* 0x000fc400078ec0ff */
[C---:B------:R-:W-:Y:S02]  /*0140*/  LEA.HI R2, R15.reuse, R15, RZ, 0x3 ;  /* 0x0000000f0f027211 */ /* 0x040fe400078f18ff */
[----:B------:R-:W-:Y:S01]  /*0150*/  LOP3.LUT R7, R6, 0xfffff800, RZ, 0xc0, !PT ;  /* 0xfffff80006077812 */ /* 0x000fe200078ec0ff */
[----:B------:R-:W-:Y:S01]  /*0160*/  IMAD.IADD R18, R0, 0x1, -R3 ;  /* 0x0000000100127824 */ /* 0x000fe200078e0a03 */
[----:B------:R-:W-:Y:S02]  /*0170*/  LOP3.LUT R6, R2, 0x1fffff8, RZ, 0xc0, !PT ;  /* 0x01fffff802067812 */ /* 0x000fe400078ec0ff */
[----:B------:R-:W2:Y:S01]  /*0180*/  LDC.64 R2, c[0x0][0x230] ;  /* 0x00008c00ff027b82 */ /* 0x000ea20000000a00 */
[C---:B------:R-:W-:Y:S01]  /*0190*/  IMAD.IADD R7, R18.reuse, 0x1, R7 ;  /* 0x0000000112077824 */ /* 0x040fe200078e0207 */
[----:B------:R-:W-:Y:S01]  /*01a0*/  ISETP.GT.AND P2, PT, R18, 0x3f, PT ;  /* 0x0000003f1200780c */ /* 0x000fe20003f44270 */
[----:B------:R-:W-:-:S04]  /*01b0*/  IMAD.IADD R6, R15, 0x1, -R6 ;  /* 0x000000010f067824 */ /* 0x000fc800078e0a06 */
[----:B------:R-:W-:Y:S01]  /*01c0*/  IMAD R19, R6, 0x80, R7 ;  /* 0x0000008006137824 */ /* 0x000fe200078e0207 */
[----:B------:R-:W-:-:S03]  /*01d0*/  CS2R R6, SRZ ;  /* 0x0000000000067805 */ /* 0x000fc6000001ff00 */
[C---:B------:R-:W-:Y:S02]  /*01e0*/  VIADD R13, R19.reuse, 0xffffffc0 ;  /* 0xffffffc0130d7836 */ /* 0x040fe40000000000 */
[----:B-1----:R-:W-:-:S04]  /*01f0*/  IMAD.WIDE R16, R19, 0x4, R4 ;  /* 0x0000000413107825 */ /* 0x002fc800078e0204 */
[----:B------:R-:W-:Y:S01]  /*0200*/  IMAD.WIDE R12, R13, 0x4, R4 ;  /* 0x000000040d0c7825 */ /* 0x000fe200078e0204 */
[----:B------:R1:W5:Y:S03]  /*0210*/  @P2 LDG.E.EL.64 R10, desc[UR4][R16.64] ;  /* 0x00000004100a2981 */ /* 0x000366000c2e1b00 */
[C---:B------:R-:W-:Y:S01]  /*0220*/  VIADD R21, R19.reuse, 0x3c0 ;  /* 0x000003c013157836 */ /* 0x040fe20000000000 */
[----:B------:R-:W5:Y:S01]  /*0230*/  @P2 LDG.E.EL.64 R6, desc[UR4][R12.64] ;  /* 0x000000040c062981 */ /* 0x000f62000c2e1b00 */
[----:B------:R-:W-:Y:S02]  /*0240*/  VIADD R23, R19, 0x400 ;  /* 0x0000040013177836 */ /* 0x000fe40000000000 */
[----:B--2---:R-:W-:Y:S01]  /*0250*/  IMAD.WIDE R2, R18, 0x4, R2 ;  /* 0x0000000412027825 */ /* 0x004fe200078e0202 */
[----:B-1----:R-:W1:Y:S03]  /*0260*/  LDC.64 R16, c[0x0][0x228] ;  /* 0x00008a00ff107b82 */ /* 0x002e660000000a00 */
[----:B------:R-:W-:-:S02]  /*0270*/  IMAD.WIDE R20, R21, 0x4, R4 ;  /* 0x0000000415147825 */ /* 0x000fc400078e0204 */
[----:B------:R-:W2:Y:S02]  /*0280*/  LDG.E.EL.64 R2, desc[UR4][R2.64] ;  /* 0x0000000402027981 */ /* 0x000ea4000c2e1b00 */
[----:B------:R-:W-:Y:S02]  /*0290*/  IMAD.WIDE R22, R23, 0x4, R4 ;  /* 0x0000000417167825 */ /* 0x000fe400078e0204 */
[----:B------:R3:W2:Y:S01]  /*02a0*/  @P2 LDG.E.EL.64 R8, desc[UR4][R20.64] ;  /* 0x0000000414082981 */ /* 0x0006a2000c2e1b00 */
[----:B------:R-:W-:-:S06]  /*02b0*/  CS2R R4, SRZ ;  /* 0x0000000000047805 */ /* 0x000fcc000001ff00 */
[----:B------:R4:W2:Y:S01]  /*02c0*/  @P2 LDG.E.EL.64 R4, desc[UR4][R22.64] ;  /* 0x0000000416042981 */ /* 0x0008a2000c2e1b00 */
[C---:B------:R-:W-:Y:S01]  /*02d0*/  ISETP.GE.AND P0, PT, R18.reuse, 0x40, PT ;  /* 0x000000401200780c */ /* 0x040fe20003f06270 */
[----:B------:R-:W-:Y:S01]  /*02e0*/  IMAD R15, R15, 0x40, R18 ;  /* 0x000000400f0f7824 */ /* 0x000fe200078e0212 */
[----:B0--3--:R-:W0:Y:S01]  /*02f0*/  LDC.64 R20, c[0x0][0x240] ;  /* 0x00009000ff147b82 */ /* 0x009e220000000a00 */
[----:B------:R-:W-:Y:S01]  /*0300*/  CS2R R12, SRZ ;  /* 0x00000000000c7805 */ /* 0x000fe2000001ff00 */
[----:B----4-:R-:W-:-:S04]  /*0310*/  IMAD.WIDE R26, R18, 0x4, R26 ;  /* 0x00000004121a7825 */ /* 0x010fc800078e021a */
[----:B------:R-:W-:Y:S02]  /*0320*/  IMAD.WIDE R24, R15, 0x4, R24 ;  /* 0x000000040f187825 */ /* 0x000fe400078e0218 */
[----:B------:R-:W3:Y:S01]  /*0330*/  LDC.64 R22, c[0x0][0x238] ;  /* 0x00008e00ff167b82 */ /* 0x000ee20000000a00 */
[----:B------:R-:W-:Y:S02]  /*0340*/  CS2R R14, SRZ ;  /* 0x00000000000e7805 */ /* 0x000fe4000001ff00 */
[----:B------:R4:W2:Y:S01]  /*0350*/  @!P0 LDG.E.EL.64 R12, desc[UR4][R26.64] ;  /* 0x000000041a0c8981 */ /* 0x0008a2000c2e1b00 */
[----:B-1----:R-:W-:-:S03]  /*0360*/  IMAD.WIDE R16, R18, 0x4, R16 ;  /* 0x0000000412107825 */ /* 0x002fc600078e0210 */
[----:B------:R1:W2:Y:S04]  /*0370*/  @!P0 LDG.E.EL.64 R14, desc[UR4][R24.64] ;  /* 0x00000004180e8981 */ /* 0x0002a8000c2e1b00 */
[----:B------:R-:W2:Y:S01]  /*0380*/  LDG.E.EL.64 R16, desc[UR4][R16.64] ;  /* 0x0000000410107981 */ /* 0x000ea2000c2e1b00 */
[----:B---3--:R-:W-:-:S04]  /*0390*/  IMAD.WIDE R22, R18, 0x4, R22 ;  /* 0x0000000412167825 */ /* 0x008fc800078e0216 */
[----:B0-----:R-:W-:Y:S02]  /*03a0*/  IMAD.WIDE R18, R18, 0x4, R20 ;  /* 0x0000000412127825 */ /* 0x001fe400078e0214 */
[----:B------:R0:W3:Y:S04]  /*03b0*/  LDG.E.EL.64 R20, desc[UR4][R22.64] ;  /* 0x0000000416147981 */ /* 0x0000e8000c2e1b00 */
[----:B------:R-:W3:Y:S01]  /*03c0*/  LDG.E.EL.64 R18, desc[UR4][R18.64] ;  /* 0x0000000412127981 */ /* 0x000ee2000c2e1b00 */
[----:B-----5:R-:W-:Y:S02]  /*03d0*/  SEL R11, R11, RZ, P2 ;  /* 0x000000ff0b0b7207 */ /* 0x020fe40001000000 */
[----:B------:R-:W-:Y:S02]  /*03e0*/  SEL R10, R10, RZ, P2 ;  /* 0x000000ff0a0a7207 */ /* 0x000fe40001000000 */
[----:B----4-:R-:W-:-:S02]  /*03f0*/  SEL R26, R7, RZ, P2 ;  /* 0x000000ff071a7207 */ /* 0x010fc40001000000 */
[C---:B------:R-:W-:Y:S02]  /*0400*/  FSETP.NAN.AND P4, PT, R11.reuse, R11, PT ;  /* 0x0000000b0b00720b */ /* 0x040fe40003f88000 */
[----:B------:R-:W-:Y:S02]  /*0410*/  FSETP.GT.AND P3, PT, R11, R26, PT ;  /* 0x0000001a0b00720b */ /* 0x000fe40003f64000 */
[----:B-1----:R-:W-:Y:S02]  /*0420*/  SEL R25, R6, RZ, P2 ;  /* 0x000000ff06197207 */ /* 0x002fe40001000000 */
[----:B------:R-:W-:Y:S01]  /*0430*/  FSETP.NAN.AND P6, PT, R10, R10, PT ;  /* 0x0000000a0a00720b */ /* 0x000fe20003fc8000 */
[----:B--2---:R-:W-:Y:S01]  /*0440*/  FADD R7, R2, 0.0010000000474974513054 ;  /* 0x3a83126f02077421 */ /* 0x004fe20000000000 */
[----:B------:R-:W-:Y:S01]  /*0450*/  FADD R6, R3, 0.0010000000474974513054 ;  /* 0x3a83126f03067421 */ /* 0x000fe20000000000 */
[----:B------:R-:W-:-:S03]  /*0460*/  SEL R2, R9, RZ, P2 ;  /* 0x000000ff09027207 */ /* 0x000fc60001000000 */
[----:B------:R-:W-:Y:S01]  /*0470*/  MUFU.SQRT R9, R6 ;  /* 0x0000000600097308 */ /* 0x000fe20000002000 */
[----:B------:R-:W-:Y:S02]  /*0480*/  SEL R3, R8, RZ, P2 ;  /* 0x000000ff08037207 */ /* 0x000fe40001000000 */
[----:B------:R-:W-:Y:S02]  /*0490*/  FSETP.NAN.AND P1, PT, R2, R2, PT ;  /* 0x000000020200720b */ /* 0x000fe40003f28000 */
[----:B------:R-:W-:Y:S02]  /*04a0*/  SEL R5, R5, RZ, P2 ;  /* 0x000000ff05057207 */ /* 0x000fe40001000000 */
[----:B------:R-:W-:Y:S01]  /*04b0*/  @!P3 FSEL R11, R11, R26, P4 ;  /* 0x0000001a0b0bb208 */ /* 0x000fe20002000000 */
[----:B------:R-:W1:Y:S01]  /*04c0*/  MUFU.SQRT R7, R7 ;  /* 0x0000000700077308 */ /* 0x000e620000002000 */
[----:B------:R-:W-:Y:S02]  /*04d0*/  FSETP.NAN.AND P4, PT, R5, R5, PT ;  /* 0x000000050500720b */ /* 0x000fe40003f88000 */
[----:B------:R-:W-:-:S02]  /*04e0*/  FSETP.GEU.AND P5, PT, R11, R2, PT ;  /* 0x000000020b00720b */ /* 0x000fc40003fae000 */
[----:B------:R-:W-:Y:S02]  /*04f0*/  FSETP.GT.AND P3, PT, R10, R25, PT ;  /* 0x000000190a00720b */ /* 0x000fe40003f64000 */
[----:B------:R-:W-:Y:S02]  /*0500*/  SEL R4, R4, RZ, P2 ;  /* 0x000000ff04047207 */ /* 0x000fe40001000000 */
[----:B------:R-:W-:Y:S02]  /*0510*/  @!P1 FSEL R2, R2, R11, !P5 ;  /* 0x0000000b02029208 */ /* 0x000fe40006800000 */
[----:B0-----:R-:W-:Y:S02]  /*0520*/  SEL R23, R12, RZ, !P0 ;  /* 0x000000ff0c177207 */ /* 0x001fe40004000000 */
[----:B------:R-:W-:Y:S02]  /*0530*/  FSETP.GEU.AND P5, PT, R2, R5, PT ;  /* 0x000000050200720b */ /* 0x000fe40003fae000 */
[----:B-1----:R-:W-:-:S02]  /*0540*/  FSETP.GT.AND P1, PT, R7, 8.50705917302346158658e+37, PT ;  /* 0x7e8000000700780b */ /* 0x002fc40003f24000 */
[----:B------:R-:W-:Y:S02]  /*0550*/  @!P4 FSEL R5, R5, R2, !P5 ;  /* 0x000000020505c208 */ /* 0x000fe40006800000 */
[----:B------:R-:W-:Y:S02]  /*0560*/  FSETP.GT.AND P5, PT, R9, 8.50705917302346158658e+37, PT ;  /* 0x7e8000000900780b */ /* 0x000fe40003fa4000 */
[----:B------:R-:W-:Y:S02]  /*0570*/  @!P3 FSEL R10, R10, R25, P6 ;  /* 0x000000190a0ab208 */ /* 0x000fe40003000000 */
[-C--:B------:R-:W-:Y:S02]  /*0580*/  FSETP.NAN.AND P6, PT, R3, R3.reuse, PT ;  /* 0x000000030300720b */ /* 0x080fe40003fc8000 */
[----:B------:R-:W-:Y:S02]  /*0590*/  FSETP.GEU.AND P4, PT, R9, 1.175494350822287508e-38, PT ;  /* 0x008000000900780b */ /* 0x000fe40003f8e000 */
[C---:B------:R-:W-:Y:S01]  /*05a0*/  FSETP.GEU.AND P3, PT, R7.reuse, 1.175494350822287508e-38, PT ;  /* 0x008000000700780b */ /* 0x040fe20003f6e000 */
[----:B------:R-:W-:Y:S01]  /*05b0*/  @P1 FMUL R7, R7, 0.25 ;  /* 0x3e80000007071820 */ /* 0x000fe20000400000 */
[----:B------:R-:W-:-:S02]  /*05c0*/  FSETP.GEU.AND P2, PT, R10, R3, PT ;  /* 0x000000030a00720b */ /* 0x000fc40003f4e000 */
[----:B------:R-:W-:Y:S01]  /*05d0*/  SEL R12, R13, RZ, !P0 ;  /* 0x000000ff0d0c7207 */ /* 0x000fe20004000000 */
[----:B------:R-:W-:Y:S01]  /*05e0*/  @P5 FMUL R9, R9, 0.25 ;  /* 0x3e80000009095820 */ /* 0x000fe20000400000 */
[----:B------:R-:W-:Y:S02]  /*05f0*/  SEL R14, R14, RZ, !P0 ;  /* 0x000000ff0e0e7207 */ /* 0x000fe40004000000 */
[----:B------:R-:W-:Y:S02]  /*0600*/  SEL R15, R15, RZ, !P0 ;  /* 0x000000ff0f0f7207 */ /* 0x000fe40004000000 */
[----:B------:R-:W-:Y:S01]  /*0610*/  @!P6 FSEL R3, R3, R10, !P2 ;  /* 0x0000000a0303e208 */ /* 0x000fe20005000000 */
[----:B------:R-:W-:Y:S01]  /*0620*/  @!P4 FMUL R9, R9, 16777216 ;  /* 0x4b8000000909c820 */ /* 0x000fe20000400000 */
[-C--:B------:R-:W-:Y:S01]  /*0630*/  FSETP.NAN.AND P2, PT, R4, R4.reuse, PT ;  /* 0x000000040400720b */ /* 0x080fe20003f48000 */
[----:B------:R-:W-:Y:S01]  /*0640*/  @!P3 FMUL R7, R7, 16777216 ;  /* 0x4b8000000707b820 */ /* 0x000fe20000400000 */
[----:B------:R-:W-:Y:S01]  /*0650*/  IMAD.MOV.U32 R10, RZ, RZ, 0x3e800000 ;  /* 0x3e800000ff0a7424 */ /* 0x000fe200078e00ff */
[----:B------:R-:W-:Y:S01]  /*0660*/  FSETP.GEU.AND P6, PT, R3, R4, PT ;  /* 0x000000040300720b */ /* 0x000fe20003fce000 */
[----:B------:R-:W-:Y:S01]  /*0670*/  @!P0 FADD R5, R15, R12 ;  /* 0x0000000c0f058221 */ /* 0x000fe20000000000 */
[----:B------:R0:W1:Y:S02]  /*0680*/  MUFU.RCP R8, R7 ;  /* 0x0000000700087308 */ /* 0x0000640000001000 */
[C---:B------:R-:W-:Y:S01]  /*0690*/  FSEL R11, R10.reuse, 1, P1 ;  /* 0x3f8000000a0b7808 */ /* 0x040fe20000800000 */
[----:B------:R-:W-:Y:S01]  /*06a0*/  FADD R17, -R17, R5 ;  /* 0x0000000511117221 */ /* 0x000fe20000000100 */
[----:B------:R-:W-:-:S03]  /*06b0*/  FSEL R10, R10, 1, P5 ;  /* 0x3f8000000a0a7808 */ /* 0x000fc60002800000 */
[----:B------:R-:W-:Y:S01]  /*06c0*/  @!P3 FMUL R11, R11, 16777216 ;  /* 0x4b8000000b0bb820 */ /* 0x000fe20000400000 */
[----:B------:R-:W2:Y:S01]  /*06d0*/  MUFU.RCP R9, R9 ;  /* 0x0000000900097308 */ /* 0x000ea20000001000 */
[----:B------:R-:W-:Y:S01]  /*06e0*/  @!P2 FSEL R4, R4, R3, !P6 ;  /* 0x000000030404a208 */ /* 0x000fe20007000000 */
[----:B0-----:R-:W0:Y:S01]  /*06f0*/  LDC.64 R6, c[0x0][0x248] ;  /* 0x00009200ff067b82 */ /* 0x001e220000000a00 */
[----:B------:R-:W-:Y:S01]  /*0700*/  @!P4 FMUL R10, R10, 16777216 ;  /* 0x4b8000000a0ac820 */ /* 0x000fe20000400000 */
[----:B------:R-:W-:Y:S01]  /*0710*/  @!P0 FADD R4, R14, R23 ;  /* 0x000000170e048221 */ /* 0x000fe20000000000 */
[----:B-1----:R-:W-:-:S03]  /*0720*/  FMUL R11, R8, R11 ;  /* 0x0000000b080b7220 */ /* 0x002fc60000400000 */
[----:B------:R-:W-:Y:S02]  /*0730*/  FADD R16, -R16, R4 ;  /* 0x0000000410107221 */ /* 0x000fe40000000100 */
[----:B------:R-:W1:Y:S02]  /*0740*/  LDC.64 R2, c[0x0][0x250] ;  /* 0x00009400ff027b82 */ /* 0x000e640000000a00 */
[----:B------:R-:W-:Y:S01]  /*0750*/  FMUL R11, R16, R11 ;  /* 0x0000000b100b7220 */ /* 0x000fe20000400000 */
[----:B--2---:R-:W-:-:S03]  /*0760*/  FMUL R10, R9, R10 ;  /* 0x0000000a090a7220 */ /* 0x004fc60000400000 */
[----:B---3--:R-:W-:Y:S01]  /*0770*/  FFMA R11, R20, R11, R18 ;  /* 0x0000000b140b7223 */ /* 0x008fe20000000012 */
[----:B------:R-:W-:-:S04]  /*0780*/  FMUL R10, R17, R10 ;  /* 0x0000000a110a7220 */ /* 0x000fc80000400000 */
[----:B------:R-:W-:Y:S01]  /*0790*/  FSETP.GEU.AND P0, PT, R11, RZ, PT ;  /* 0x000000ff0b00720b */ /* 0x000fe20003f0e000 */
[----:B------:R-:W-:-:S03]  /*07a0*/  FFMA R10, R21, R10, R19 ;  /* 0x0000000a150a7223 */ /* 0x000fc60000000013 */
[----:B------:R-:W-:Y:S01]  /*07b0*/  FSEL R8, R11, RZ, P0 ;  /* 0x000000ff0b087208 */ /* 0x000fe20000000000 */
[----:B0-----:R-:W-:Y:S01]  /*07c0*/  IMAD.WIDE R6, R0, 0x4, R6 ;  /* 0x0000000400067825 */ /* 0x001fe200078e0206 */
[----:B------:R-:W-:-:S04]  /*07d0*/  FSETP.GEU.AND P1, PT, R10, RZ, PT ;  /* 0x000000ff0a00720b */ /* 0x000fc80003f2e000 */
[----:B------:R-:W-:Y:S01]  /*07e0*/  STG.E.64 desc[UR4][R6.64], R4 ;  /* 0x0000000406007986 */ /* 0x000fe2000c101b04 */
[----:B------:R-:W-:Y:S01]  /*07f0*/  FSEL R9, R10, RZ, P1 ;  /* 0x000000ff0a097208 */ /* 0x000fe20000800000 */
[----:B-1----:R-:W-:-:S05]  /*0800*/  IMAD.WIDE R2, R0, 0x4, R2 ;  /* 0x0000000400027825 */ /* 0x002fca00078e0202 */
[----:B------:R-:W-:Y:S01]  /*0810*/  STG.E.64 desc[UR4][R2.64], R8 ;  /* 0x0000000802007986 */ /* 0x000fe2000c101b04 */
[----:B------:R-:W-:Y:S05]  /*0820*/  EXIT ;  /* 0x000000000000794d */ /* 0x000fea0003800000 */
.L_x_0:
[----:B------:R-:W-:-:S00]  /*0830*/  BRA `(.L_x_0) ;  /* 0xfffffffc00fc7947 */ /* 0x000fc0000383ffff */
[----:B------:R-:W-:-:S00]  /*0840*/  NOP ;  /* 0x0000000000007918 */ /* 0x000fc00000000000 */
        /* <DEDUP_REMOVED lines=11> */
.L_x_1:


//--------------------- .nv.global.init           --------------------------
	.section	.nv.global.init,"aw",@progbits
.nv.global.init:
	.type		_$_str,@object
	.size		_$_str,(_$_str_$_2 - _$_str)
_$_str:
        /*0000*/ 	.byte	0x5f, 0x5f, 0x43, 0x55, 0x44, 0x41, 0x5f, 0x46, 0x54, 0x5a, 0x00
	.type		_$_str_$_2,@object
	.size		_$_str_$_2,(.L_1 - _$_str_$_2)
_$_str_$_2:
        /*000b*/ 	.byte	0x5f, 0x5f, 0x43, 0x55, 0x44, 0x41, 0x5f, 0x50, 0x52, 0x45, 0x43, 0x5f, 0x53, 0x51, 0x52, 0x54
        /*001b*/ 	.byte	0x00
.L_1:


//--------------------- .nv.constant0.triton_poi_fused__native_batch_norm_legit_no_training_cat_relu_11 --------------------------
	.section	.nv.constant0.triton_poi_fused__native_batch_norm_legit_no_training_cat_relu_11,"a",@progbits
	.sectionflags	@""
	.align	4
.nv.constant0.triton_poi_fused__native_batch_norm_legit_no_training_cat_relu_11:
	.zero		604
